//
// Generated by NVIDIA NVVM Compiler
//
// Compiler Build ID: CL-36424714
// Cuda compilation tools, release 13.0, V13.0.88
// Based on NVVM 20.0.0
//

.version 9.0
.target sm_100
.address_size 64

	// .globl	_Z7pi_kernPf

.visible .entry _Z7pi_kernPf(
	.param .u64 .ptr .align 1 _Z7pi_kernPf_param_0
)
{
	.reg .b32 	%r<4>;
	.reg .b32 	%f<14>;
	.reg .b64 	%rd<5>;

	ld.param.u64 	%rd1, [_Z7pi_kernPf_param_0];
	cvta.to.global.u64 	%rd2, %rd1;
	mov.u32 	%r1, %tid.x;
	mov.u32 	%r2, %ctaid.x;
	mad.lo.s32 	%r3, %r2, 250, %r1;
	cvt.rn.f32.s32 	%f1, %r3;
	div.rn.f32 	%f2, %f1, 0f447A0000;
	mul.f32 	%f3, %f2, %f2;
	mov.f32 	%f4, 0f3F800000;
	sub.f32 	%f5, %f4, %f3;
	sqrt.rn.f32 	%f6, %f5;
	add.f32 	%f7, %f2, 0f3A83126F;
	mul.f32 	%f8, %f7, %f7;
	sub.f32 	%f9, %f4, %f8;
	sqrt.rn.f32 	%f10, %f9;
	add.f32 	%f11, %f6, %f10;
	mul.f32 	%f12, %f11, 0f3A83126F;
	fma.rn.f32 	%f13, %f12, 0f3F000000, 0f00000000;
	mul.wide.s32 	%rd3, %r3, 4;
	add.s64 	%rd4, %rd2, %rd3;
	st.global.f32 	[%rd4], %f13;
	ret;

}
	// .globl	_Z8pi_kern_Pf
.visible .entry _Z8pi_kern_Pf(
	.param .u64 .ptr .align 1 _Z8pi_kern_Pf_param_0
)
{
	.reg .b32 	%r<4>;
	.reg .b32 	%f<15>;
	.reg .b64 	%rd<5>;

	ld.param.u64 	%rd1, [_Z8pi_kern_Pf_param_0];
	cvta.to.global.u64 	%rd2, %rd1;
	mov.u32 	%r1, %tid.x;
	mov.u32 	%r2, %ctaid.x;
	mad.lo.s32 	%r3, %r2, 250, %r1;
	cvt.rn.f32.s32 	%f1, %r3;
	div.rn.f32 	%f2, %f1, 0f447A0000;
	mul.f32 	%f3, %f2, %f2;
	mov.f32 	%f4, 0f3F800000;
	sub.f32 	%f5, %f4, %f3;
	sqrt.rn.f32 	%f6, %f5;
	add.f32 	%f7, %f2, 0f3A83126F;
	mul.f32 	%f8, %f7, %f7;
	sub.f32 	%f9, %f4, %f8;
	sqrt.rn.f32 	%f10, %f9;
	mul.f32 	%f11, %f7, %f10;
	fma.rn.f32 	%f12, %f2, %f6, %f11;
	mul.f32 	%f13, %f12, 0f3A83126F;
	fma.rn.f32 	%f14, %f13, 0f3F000000, 0f00000000;
	mul.wide.s32 	%rd3, %r3, 4;
	add.s64 	%rd4, %rd2, %rd3;
	st.global.f32 	[%rd4], %f14;
	ret;

}


// ===== COMPILED SASS (sm_100) =====

	.target	sm_100

	.elftype	@"ET_EXEC"


//--------------------- .note.nv.tkinfo           --------------------------
	.section	.note.nv.tkinfo,"",@"SHT_NOTE"
	.sectionflags	@"SHF_NOTE_NV_TKINFO"
	.tkinfo
        /*0018*/ 	.word	0x00000002
        /*0030*/ 	.string	""
        /*0030*/ 	.string	"ptxas"
        /*0030*/ 	.string	"Cuda compilation tools, release 13.0, V13.0.88"
        /*0030*/ 	.string	"Build cuda_13.0.r13.0/compiler.36424714_0"
        /*0030*/ 	.string	"-arch sm_100 -m 64 "



//--------------------- .note.nv.cuinfo           --------------------------
	.section	.note.nv.cuinfo,"",@"SHT_NOTE"
	.sectionflags	@"SHF_NOTE_NV_CUINFO"
        /*0018*/ 	.short	0x0002
        /*001a*/ 	.short	0x0064
        /*001c*/ 	.short	0x0082
	.zero		2


//--------------------- .nv.info                  --------------------------
	.section	.nv.info,"",@"SHT_CUDA_INFO"
	.align	4


	//----- nvinfo : EIATTR_REGCOUNT
	.align		4
        /*0000*/ 	.byte	0x04, 0x2f
        /*0002*/ 	.short	(.L_1 - .L_0)
	.align		4
.L_0:
        /*0004*/ 	.word	index@(_Z7pi_kernPf)
        /*0008*/ 	.word	0x0000000d


	//----- nvinfo : EIATTR_FRAME_SIZE
	.align		4
.L_1:
        /*000c*/ 	.byte	0x04, 0x11
        /*000e*/ 	.short	(.L_3 - .L_2)
	.align		4
.L_2:
        /*0010*/ 	.word	index@($__internal_3_$__cuda_sm3x_div_rn_noftz_f32_slowpath)
        /*0014*/ 	.word	0x00000000


	//----- nvinfo : EIATTR_FRAME_SIZE
	.align		4
.L_3:
        /*0018*/ 	.byte	0x04, 0x11
        /*001a*/ 	.short	(.L_5 - .L_4)
	.align		4
.L_4:
        /*001c*/ 	.word	index@($__internal_2_$__cuda_sm20_sqrt_rn_f32_slowpath)
        /*0020*/ 	.word	0x00000000


	//----- nvinfo : EIATTR_FRAME_SIZE
	.align		4
.L_5:
        /*0024*/ 	.byte	0x04, 0x11
        /*0026*/ 	.short	(.L_7 - .L_6)
	.align		4
.L_6:
        /*0028*/ 	.word	index@(_Z7pi_kernPf)
        /*002c*/ 	.word	0x00000000


	//----- nvinfo : EIATTR_REGCOUNT
	.align		4
.L_7:
        /*0030*/ 	.byte	0x04, 0x2f
        /*0032*/ 	.short	(.L_9 - .L_8)
	.align		4
.L_8:
        /*0034*/ 	.word	index@(_Z8pi_kern_Pf)
        /*0038*/ 	.word	0x0000000e


	//----- nvinfo : EIATTR_FRAME_SIZE
	.align		4
.L_9:
        /*003c*/ 	.byte	0x04, 0x11
        /*003e*/ 	.short	(.L_11 - .L_10)
	.align		4
.L_10:
        /*0040*/ 	.word	index@($__internal_1_$__cuda_sm3x_div_rn_noftz_f32_slowpath)
        /*0044*/ 	.word	0x00000000


	//----- nvinfo : EIATTR_FRAME_SIZE
	.align		4
.L_11:
        /*0048*/ 	.byte	0x04, 0x11
        /*004a*/ 	.short	(.L_13 - .L_12)
	.align		4
.L_12:
        /*004c*/ 	.word	index@($__internal_0_$__cuda_sm20_sqrt_rn_f32_slowpath)
        /*0050*/ 	.word	0x00000000


	//----- nvinfo : EIATTR_FRAME_SIZE
	.align		4
.L_13:
        /*0054*/ 	.byte	0x04, 0x11
        /*0056*/ 	.short	(.L_15 - .L_14)
	.align		4
.L_14:
        /*0058*/ 	.word	index@(_Z8pi_kern_Pf)
        /*005c*/ 	.word	0x00000000


	//----- nvinfo : EIATTR_MIN_STACK_SIZE
	.align		4
.L_15:
        /*0060*/ 	.byte	0x04, 0x12
        /*0062*/ 	.short	(.L_17 - .L_16)
	.align		4
.L_16:
        /*0064*/ 	.word	index@(_Z8pi_kern_Pf)
        /*0068*/ 	.word	0x00000000


	//----- nvinfo : EIATTR_MIN_STACK_SIZE
	.align		4
.L_17:
        /*006c*/ 	.byte	0x04, 0x12
        /*006e*/ 	.short	(.L_19 - .L_18)
	.align		4
.L_18:
        /*0070*/ 	.word	index@(_Z7pi_kernPf)
        /*0074*/ 	.word	0x00000000
.L_19:


//--------------------- .nv.compat                --------------------------
	.section	.nv.compat,"",@"SHT_CUDA_COMPAT_INFO"
	.align	4
        /*0000*/ 	.byte	0x02, 0x09, 0x00, 0x00, 0x02, 0x02, 0x01, 0x00, 0x02, 0x05, 0x05, 0x00, 0x03, 0x07, 0x01, 0x01
        /*0010*/ 	.byte	0x02, 0x03, 0x00, 0x00, 0x02, 0x06, 0x01, 0x00, 0x04, 0x0b, 0x08, 0x00, 0x01, 0x00, 0x00, 0x00
        /*0020*/ 	.byte	0x00, 0x00, 0x00, 0x00


//--------------------- .nv.info._Z8pi_kern_Pf    --------------------------
	.section	.nv.info._Z8pi_kern_Pf,"",@"SHT_CUDA_INFO"
	.sectionflags	@""
	.align	4


	//----- nvinfo : EIATTR_CUDA_API_VERSION
	.align		4
        /*0000*/ 	.byte	0x04, 0x37
        /*0002*/ 	.short	(.L_21 - .L_20)
.L_20:
        /*0004*/ 	.word	0x00000082


	//----- nvinfo : EIATTR_KPARAM_INFO
	.align		4
.L_21:
        /*0008*/ 	.byte	0x04, 0x17
        /*000a*/ 	.short	(.L_23 - .L_22)
.L_22:
        /*000c*/ 	.word	0x00000000
        /*0010*/ 	.short	0x0000
        /*0012*/ 	.short	0x0000
        /*0014*/ 	.byte	0x00, 0xf5, 0x21, 0x00


	//----- nvinfo : EIATTR_SPARSE_MMA_MASK
	.align		4
.L_23:
        /*0018*/ 	.byte	0x03, 0x50
        /*001a*/ 	.short	0x0000


	//----- nvinfo : EIATTR_MAXREG_COUNT
	.align		4
        /*001c*/ 	.byte	0x03, 0x1b
        /*001e*/ 	.short	0x00ff


	//----- nvinfo : EIATTR_MERCURY_ISA_VERSION
	.align		4
        /*0020*/ 	.byte	0x03, 0x5f
        /*0022*/ 	.short	0x0101


	//----- nvinfo : EIATTR_VRC_CTA_INIT_COUNT
	.align		4
        /*0024*/ 	.byte	0x02, 0x4a
	.zero		1
	.zero		1


	//----- nvinfo : EIATTR_EXIT_INSTR_OFFSETS
	.align		4
        /*0028*/ 	.byte	0x04, 0x1c
        /*002a*/ 	.short	(.L_25 - .L_24)


	//   ....[0]....
.L_24:
        /*002c*/ 	.word	0x000003c0


	//----- nvinfo : EIATTR_CRS_STACK_SIZE
	.align		4
.L_25:
        /*0030*/ 	.byte	0x04, 0x1e
        /*0032*/ 	.short	(.L_27 - .L_26)
.L_26:
        /*0034*/ 	.word	0x00000000


	//----- nvinfo : EIATTR_CBANK_PARAM_SIZE
	.align		4
.L_27:
        /*0038*/ 	.byte	0x03, 0x19
        /*003a*/ 	.short	0x0008


	//----- nvinfo : EIATTR_PARAM_CBANK
	.align		4
        /*003c*/ 	.byte	0x04, 0x0a
        /*003e*/ 	.short	(.L_29 - .L_28)
	.align		4
.L_28:
        /*0040*/ 	.word	index@(.nv.constant0._Z8pi_kern_Pf)
        /*0044*/ 	.short	0x0380
        /*0046*/ 	.short	0x0008


	//----- nvinfo : EIATTR_SW_WAR
	.align		4
.L_29:
        /*0048*/ 	.byte	0x04, 0x36
        /*004a*/ 	.short	(.L_31 - .L_30)
.L_30:
        /*004c*/ 	.word	0x00000008
.L_31:


//--------------------- .nv.info._Z7pi_kernPf     --------------------------
	.section	.nv.info._Z7pi_kernPf,"",@"SHT_CUDA_INFO"
	.sectionflags	@""
	.align	4


	//----- nvinfo : EIATTR_CUDA_API_VERSION
	.align		4
        /*0000*/ 	.byte	0x04, 0x37
        /*0002*/ 	.short	(.L_33 - .L_32)
.L_32:
        /*0004*/ 	.word	0x00000082


	//----- nvinfo : EIATTR_KPARAM_INFO
	.align		4
.L_33:
        /*0008*/ 	.byte	0x04, 0x17
        /*000a*/ 	.short	(.L_35 - .L_34)
.L_34:
        /*000c*/ 	.word	0x00000000
        /*0010*/ 	.short	0x0000
        /*0012*/ 	.short	0x0000
        /*0014*/ 	.byte	0x00, 0xf5, 0x21, 0x00


	//----- nvinfo : EIATTR_SPARSE_MMA_MASK
	.align		4
.L_35:
        /*0018*/ 	.byte	0x03, 0x50
        /*001a*/ 	.short	0x0000


	//----- nvinfo : EIATTR_MAXREG_COUNT
	.align		4
        /*001c*/ 	.byte	0x03, 0x1b
        /*001e*/ 	.short	0x00ff


	//----- nvinfo : EIATTR_MERCURY_ISA_VERSION
	.align		4
        /*0020*/ 	.byte	0x03, 0x5f
        /*0022*/ 	.short	0x0101


	//----- nvinfo : EIATTR_VRC_CTA_INIT_COUNT
	.align		4
        /*0024*/ 	.byte	0x02, 0x4a
	.zero		1
	.zero		1


	//----- nvinfo : EIATTR_EXIT_INSTR_OFFSETS
	.align		4
        /*0028*/ 	.byte	0x04, 0x1c
        /*002a*/ 	.short	(.L_37 - .L_36)


	//   ....[0]....
.L_36:
        /*002c*/ 	.word	0x000003b0


	//----- nvinfo : EIATTR_CRS_STACK_SIZE
	.align		4
.L_37:
        /*0030*/ 	.byte	0x04, 0x1e
        /*0032*/ 	.short	(.L_39 - .L_38)
.L_38:
        /*0034*/ 	.word	0x00000000


	//----- nvinfo : EIATTR_CBANK_PARAM_SIZE
	.align		4
.L_39:
        /*0038*/ 	.byte	0x03, 0x19
        /*003a*/ 	.short	0x0008


	//----- nvinfo : EIATTR_PARAM_CBANK
	.align		4
        /*003c*/ 	.byte	0x04, 0x0a
        /*003e*/ 	.short	(.L_41 - .L_40)
	.align		4
.L_40:
        /*0040*/ 	.word	index@(.nv.constant0._Z7pi_kernPf)
        /*0044*/ 	.short	0x0380
        /*0046*/ 	.short	0x0008


	//----- nvinfo : EIATTR_SW_WAR
	.align		4
.L_41:
        /*0048*/ 	.byte	0x04, 0x36
        /*004a*/ 	.short	(.L_43 - .L_42)
.L_42:
        /*004c*/ 	.word	0x00000008
.L_43:


//--------------------- .nv.callgraph             --------------------------
	.section	.nv.callgraph,"",@"SHT_CUDA_CALLGRAPH"
	.align	4
	.sectionentsize	8
	.align		4
        /*0000*/ 	.word	0x00000000
	.align		4
        /*0004*/ 	.word	0xffffffff
	.align		4
        /*0008*/ 	.word	0x00000000
	.align		4
        /*000c*/ 	.word	0xfffffffe
	.align		4
        /*0010*/ 	.word	0x00000000
	.align		4
        /*0014*/ 	.word	0xfffffffd
	.align		4
        /*0018*/ 	.word	0x00000000
	.align		4
        /*001c*/ 	.word	0xfffffffc


//--------------------- .text._Z8pi_kern_Pf       --------------------------
	.section	.text._Z8pi_kern_Pf,"ax",@progbits
	.align	128
        .global         _Z8pi_kern_Pf
        .type           _Z8pi_kern_Pf,@function
        .size           _Z8pi_kern_Pf,(.L_x_47 - _Z8pi_kern_Pf)
        .other          _Z8pi_kern_Pf,@"STO_CUDA_ENTRY STV_DEFAULT"
_Z8pi_kern_Pf:
.text._Z8pi_kern_Pf:
[----:B------:R-:W-:Y:S01]  /*0000*/  LDC R1, c[0x0][0x37c] ;  /* 0x0000df00ff017b82 */ /* 0x000fe20000000800 */
[----:B------:R-:W0:Y:S01]  /*0010*/  S2R R2, SR_TID.X ;  /* 0x0000000000027919 */ /* 0x000e220000002100 */
[----:B------:R-:W-:Y:S01]  /*0020*/  IMAD.MOV.U32 R4, RZ, RZ, 0x3a83126f ;  /* 0x3a83126fff047424 */ /* 0x000fe200078e00ff */
[----:B------:R-:W-:Y:S01]  /*0030*/  BSSY.RECONVERGENT B1, `(.L_x_0) ;  /* 0x000000e000017945 */ /* 0x000fe20003800200 */
[----:B------:R-:W-:Y:S01]  /*0040*/  IMAD.MOV.U32 R5, RZ, RZ, 0x447a0000 ;  /* 0x447a0000ff057424 */ /* 0x000fe200078e00ff */
[----:B------:R-:W0:Y:S02]  /*0050*/  S2R R3, SR_CTAID.X ;  /* 0x0000000000037919 */ /* 0x000e240000002500 */
[----:B0-----:R-:W-:Y:S02]  /*0060*/  IMAD R2, R3, 0xfa, R2 ;  /* 0x000000fa03027824 */ /* 0x001fe400078e0202 */
[----:B------:R-:W-:-:S03]  /*0070*/  FFMA R3, R4, -R5, 1 ;  /* 0x3f80000004037423 */ /* 0x000fc60000000805 */
[----:B------:R-:W-:Y:S01]  /*0080*/  I2FP.F32.S32 R0, R2 ;  /* 0x0000000200007245 */ /* 0x000fe20000201400 */
[----:B------:R-:W-:-:S03]  /*0090*/  FFMA R3, R3, R4, 0.0010000000474974513054 ;  /* 0x3a83126f03037423 */ /* 0x000fc60000000004 */
[----:B------:R-:W0:Y:S01]  /*00a0*/  FCHK P0, R0, 1000 ;  /* 0x447a000000007902 */ /* 0x000e220000000000 */
[----:B------:R-:W-:-:S04]  /*00b0*/  FFMA R4, R0, R3, RZ ;  /* 0x0000000300047223 */ /* 0x000fc800000000ff */
[----:B------:R-:W-:-:S04]  /*00c0*/  FFMA R5, R4, -1000, R0 ;  /* 0xc47a000004057823 */ /* 0x000fc80000000000 */
[----:B------:R-:W-:Y:S01]  /*00d0*/  FFMA R3, R3, R5, R4 ;  /* 0x0000000503037223 */ /* 0x000fe20000000004 */
[----:B0-----:R-:W-:Y:S06]  /*00e0*/  @!P0 BRA `(.L_x_1) ;  /* 0x0000000000088947 */ /* 0x001fec0003800000 */
[----:B------:R-:W-:-:S07]  /*00f0*/  MOV R4, 0x110 ;  /* 0x0000011000047802 */ /* 0x000fce0000000f00 */
[----:B------:R-:W-:Y:S05]  /*0100*/  CALL.REL.NOINC `($__internal_1_$__cuda_sm3x_div_rn_noftz_f32_slowpath) ;  /* 0x00000004000c7944 */ /* 0x000fea0003c00000 */
.L_x_1:
[----:B------:R-:W-:Y:S05]  /*0110*/  BSYNC.RECONVERGENT B1 ;  /* 0x0000000000017941 */ /* 0x000fea0003800200 */
.L_x_0:
[----:B------:R-:W-:Y:S01]  /*0120*/  FFMA R5, -R3, R3, 1 ;  /* 0x3f80000003057423 */ /* 0x000fe20000000103 */
[----:B------:R-:W-:Y:S03]  /*0130*/  BSSY.RECONVERGENT B0, `(.L_x_2) ;  /* 0x0000010000007945 */ /* 0x000fe60003800200 */
[----:B------:R0:W1:Y:S01]  /*0140*/  MUFU.RSQ R0, R5 ;  /* 0x0000000500007308 */ /* 0x0000620000001400 */
[----:B------:R-:W-:-:S04]  /*0150*/  IADD3 R4, PT, PT, R5, -0xd000000, RZ ;  /* 0xf300000005047810 */ /* 0x000fc80007ffe0ff */
[----:B------:R-:W-:-:S13]  /*0160*/  ISETP.GT.U32.AND P0, PT, R4, 0x727fffff, PT ;  /* 0x727fffff0400780c */ /* 0x000fda0003f04070 */
[----:B01----:R-:W-:Y:S05]  /*0170*/  @!P0 BRA `(.L_x_3) ;  /* 0x00000000001c8947 */ /* 0x003fea0003800000 */
[----:B------:R-:W-:Y:S01]  /*0180*/  BSSY.RECONVERGENT B1, `(.L_x_4) ;  /* 0x0000004000017945 */ /* 0x000fe20003800200 */
[----:B------:R-:W-:Y:S01]  /*0190*/  IMAD.MOV.U32 R0, RZ, RZ, R5 ;  /* 0x000000ffff007224 */ /* 0x000fe200078e0005 */
[----:B------:R-:W-:-:S07]  /*01a0*/  MOV R10, 0x1c0 ;  /* 0x000001c0000a7802 */ /* 0x000fce0000000f00 */
[----:B------:R-:W-:Y:S05]  /*01b0*/  CALL.REL.NOINC `($__internal_0_$__cuda_sm20_sqrt_rn_f32_slowpath) ;  /* 0x0000000000847944 */ /* 0x000fea0003c00000 */
[----:B------:R-:W-:Y:S05]  /*01c0*/  BSYNC.RECONVERGENT B1 ;  /* 0x0000000000017941 */ /* 0x000fea0003800200 */
.L_x_4:
[----:B------:R-:W-:Y:S01]  /*01d0*/  IMAD.MOV.U32 R6, RZ, RZ, R0 ;  /* 0x000000ffff067224 */ /* 0x000fe200078e0000 */
[----:B------:R-:W-:Y:S06]  /*01e0*/  BRA `(.L_x_5) ;  /* 0x0000000000107947 */ /* 0x000fec0003800000 */
.L_x_3:
[----:B------:R-:W-:Y:S01]  /*01f0*/  FMUL.FTZ R6, R5, R0 ;  /* 0x0000000005067220 */ /* 0x000fe20000410000 */
[----:B------:R-:W-:-:S03]  /*0200*/  FMUL.FTZ R0, R0, 0.5 ;  /* 0x3f00000000007820 */ /* 0x000fc60000410000 */
[----:B------:R-:W-:-:S04]  /*0210*/  FFMA R5, -R6, R6, R5 ;  /* 0x0000000606057223 */ /* 0x000fc80000000105 */
[----:B------:R-:W-:-:S07]  /*0220*/  FFMA R6, R5, R0, R6 ;  /* 0x0000000005067223 */ /* 0x000fce0000000006 */
.L_x_5:
[----:B------:R-:W-:Y:S05]  /*0230*/  BSYNC.RECONVERGENT B0 ;  /* 0x0000000000007941 */ /* 0x000fea0003800200 */
.L_x_2:
[----:B------:R-:W-:Y:S01]  /*0240*/  FADD R11, R3, 0.0010000000474974513054 ;  /* 0x3a83126f030b7421 */ /* 0x000fe20000000000 */
[----:B------:R-:W0:Y:S01]  /*0250*/  LDCU.64 UR4, c[0x0][0x358] ;  /* 0x00006b00ff0477ac */ /* 0x000e220008000a00 */
[----:B------:R-:W-:Y:S02]  /*0260*/  BSSY.RECONVERGENT B0, `(.L_x_6) ;  /* 0x000000e000007945 */ /* 0x000fe40003800200 */
[----:B------:R-:W-:-:S04]  /*0270*/  FFMA R5, -R11, R11, 1 ;  /* 0x3f8000000b057423 */ /* 0x000fc8000000010b */
[----:B------:R1:W2:Y:S01]  /*0280*/  MUFU.RSQ R4, R5 ;  /* 0x0000000500047308 */ /* 0x0002a20000001400 */
[----:B------:R-:W-:-:S04]  /*0290*/  IADD3 R0, PT, PT, R5, -0xd000000, RZ ;  /* 0xf300000005007810 */ /* 0x000fc80007ffe0ff */
[----:B------:R-:W-:-:S13]  /*02a0*/  ISETP.GT.U32.AND P0, PT, R0, 0x727fffff, PT ;  /* 0x727fffff0000780c */ /* 0x000fda0003f04070 */
[----:B012---:R-:W-:Y:S05]  /*02b0*/  @!P0 BRA `(.L_x_7) ;  /* 0x0000000000108947 */ /* 0x007fea0003800000 */
[----:B------:R-:W-:Y:S01]  /*02c0*/  IMAD.MOV.U32 R0, RZ, RZ, R5 ;  /* 0x000000ffff007224 */ /* 0x000fe200078e0005 */
[----:B------:R-:W-:-:S07]  /*02d0*/  MOV R10, 0x2f0 ;  /* 0x000002f0000a7802 */ /* 0x000fce0000000f00 */
[----:B------:R-:W-:Y:S05]  /*02e0*/  CALL.REL.NOINC `($__internal_0_$__cuda_sm20_sqrt_rn_f32_slowpath) ;  /* 0x0000000000387944 */ /* 0x000fea0003c00000 */
[----:B------:R-:W-:Y:S05]  /*02f0*/  BRA `(.L_x_8) ;  /* 0x0000000000107947 */ /* 0x000fea0003800000 */
.L_x_7:
[----:B------:R-:W-:Y:S01]  /*0300*/  FMUL.FTZ R0, R5, R4 ;  /* 0x0000000405007220 */ /* 0x000fe20000410000 */
[----:B------:R-:W-:-:S03]  /*0310*/  FMUL.FTZ R4, R4, 0.5 ;  /* 0x3f00000004047820 */ /* 0x000fc60000410000 */
[----:B------:R-:W-:-:S04]  /*0320*/  FFMA R5, -R0, R0, R5 ;  /* 0x0000000000057223 */ /* 0x000fc80000000105 */
[----:B------:R-:W-:-:S07]  /*0330*/  FFMA R0, R5, R4, R0 ;  /* 0x0000000405007223 */ /* 0x000fce0000000000 */
.L_x_8:
[----:B------:R-:W-:Y:S05]  /*0340*/  BSYNC.RECONVERGENT B0 ;  /* 0x0000000000007941 */ /* 0x000fea0003800200 */
.L_x_6:
[----:B------:R-:W0:Y:S01]  /*0350*/  LDC.64 R4, c[0x0][0x380] ;  /* 0x0000e000ff047b82 */ /* 0x000e220000000a00 */
[----:B------:R-:W-:-:S04]  /*0360*/  FMUL R7, R11, R0 ;  /* 0x000000000b077220 */ /* 0x000fc80000400000 */
[----:B------:R-:W-:-:S04]  /*0370*/  FFMA R0, R6, R3, R7 ;  /* 0x0000000306007223 */ /* 0x000fc80000000007 */
[----:B------:R-:W-:Y:S01]  /*0380*/  FMUL R0, R0, 0.0010000000474974513054 ;  /* 0x3a83126f00007820 */ /* 0x000fe20000400000 */
[----:B0-----:R-:W-:-:S04]  /*0390*/  IMAD.WIDE R2, R2, 0x4, R4 ;  /* 0x0000000402027825 */ /* 0x001fc800078e0204 */
[----:B------:R-:W-:-:S05]  /*03a0*/  FFMA R5, R0, 0.5, RZ ;  /* 0x3f00000000057823 */ /* 0x000fca00000000ff */
[----:B------:R-:W-:Y:S01]  /*03b0*/  STG.E desc[UR4][R2.64], R5 ;  /* 0x0000000502007986 */ /* 0x000fe2000c101904 */
[----:B------:R-:W-:Y:S05]  /*03c0*/  EXIT ;  /* 0x000000000000794d */ /* 0x000fea0003800000 */
        .weak           $__internal_0_$__cuda_sm20_sqrt_rn_f32_slowpath
        .type           $__internal_0_$__cuda_sm20_sqrt_rn_f32_slowpath,@function
        .size           $__internal_0_$__cuda_sm20_sqrt_rn_f32_slowpath,($__internal_1_$__cuda_sm3x_div_rn_noftz_f32_slowpath - $__internal_0_$__cuda_sm20_sqrt_rn_f32_slowpath)
$__internal_0_$__cuda_sm20_sqrt_rn_f32_slowpath:
[----:B------:R-:W-:-:S13]  /*03d0*/  LOP3.LUT P0, RZ, R0, 0x7fffffff, RZ, 0xc0, !PT ;  /* 0x7fffffff00ff7812 */ /* 0x000fda000780c0ff */
[----:B------:R-:W-:Y:S01]  /*03e0*/  @!P0 MOV R4, R0 ;  /* 0x0000000000048202 */ /* 0x000fe20000000f00 */
[----:B------:R-:W-:Y:S06]  /*03f0*/  @!P0 BRA `(.L_x_9) ;  /* 0x0000000000408947 */ /* 0x000fec0003800000 */
[----:B------:R-:W-:-:S13]  /*0400*/  FSETP.GEU.FTZ.AND P0, PT, R0, RZ, PT ;  /* 0x000000ff0000720b */ /* 0x000fda0003f1e000 */
[----:B------:R-:W-:Y:S01]  /*0410*/  @!P0 IMAD.MOV.U32 R4, RZ, RZ, 0x7fffffff ;  /* 0x7fffffffff048424 */ /* 0x000fe200078e00ff */
[----:B------:R-:W-:Y:S06]  /*0420*/  @!P0 BRA `(.L_x_9) ;  /* 0x0000000000348947 */ /* 0x000fec0003800000 */
[----:B------:R-:W-:-:S13]  /*0430*/  FSETP.GTU.FTZ.AND P0, PT, |R0|, +INF , PT ;  /* 0x7f8000000000780b */ /* 0x000fda0003f1c200 */
[----:B------:R-:W-:Y:S01]  /*0440*/  @P0 FADD.FTZ R4, R0, 1 ;  /* 0x3f80000000040421 */ /* 0x000fe20000010000 */
[----:B------:R-:W-:Y:S06]  /*0450*/  @P0 BRA `(.L_x_9) ;  /* 0x0000000000280947 */ /* 0x000fec0003800000 */
[----:B------:R-:W-:-:S13]  /*0460*/  FSETP.NEU.FTZ.AND P0, PT, |R0|, +INF , PT ;  /* 0x7f8000000000780b */ /* 0x000fda0003f1d200 */
[----:B------:R-:W-:-:S04]  /*0470*/  @P0 FFMA R5, R0, 1.84467440737095516160e+19, RZ ;  /* 0x5f80000000050823 */ /* 0x000fc800000000ff */
[----:B------:R-:W0:Y:S02]  /*0480*/  @P0 MUFU.RSQ R4, R5 ;  /* 0x0000000500040308 */ /* 0x000e240000001400 */
[----:B0-----:R-:W-:Y:S01]  /*0490*/  @P0 FMUL.FTZ R8, R5, R4 ;  /* 0x0000000405080220 */ /* 0x001fe20000410000 */
[----:B------:R-:W-:Y:S01]  /*04a0*/  @P0 FMUL.FTZ R9, R4, 0.5 ;  /* 0x3f00000004090820 */ /* 0x000fe20000410000 */
[----:B------:R-:W-:Y:S02]  /*04b0*/  @!P0 MOV R4, R0 ;  /* 0x0000000000048202 */ /* 0x000fe40000000f00 */
[----:B------:R-:W-:-:S04]  /*04c0*/  @P0 FADD.FTZ R7, -R8, -RZ ;  /* 0x800000ff08070221 */ /* 0x000fc80000010100 */
[----:B------:R-:W-:-:S04]  /*04d0*/  @P0 FFMA R7, R8, R7, R5 ;  /* 0x0000000708070223 */ /* 0x000fc80000000005 */
[----:B------:R-:W-:-:S04]  /*04e0*/  @P0 FFMA R7, R7, R9, R8 ;  /* 0x0000000907070223 */ /* 0x000fc80000000008 */
[----:B------:R-:W-:-:S07]  /*04f0*/  @P0 FMUL.FTZ R4, R7, 2.3283064365386962891e-10 ;  /* 0x2f80000007040820 */ /* 0x000fce0000410000 */
.L_x_9:
[----:B------:R-:W-:Y:S01]  /*0500*/  IMAD.MOV.U32 R0, RZ, RZ, R4 ;  /* 0x000000ffff007224 */ /* 0x000fe200078e0004 */
[----:B------:R-:W-:Y:S01]  /*0510*/  MOV R4, R10 ;  /* 0x0000000a00047202 */ /* 0x000fe20000000f00 */
[----:B------:R-:W-:-:S04]  /*0520*/  IMAD.MOV.U32 R5, RZ, RZ, 0x0 ;  /* 0x00000000ff057424 */ /* 0x000fc800078e00ff */
[----:B------:R-:W-:Y:S05]  /*0530*/  RET.REL.NODEC R4 `(_Z8pi_kern_Pf) ;  /* 0xfffffff804b07950 */ /* 0x000fea0003c3ffff */
        .weak           $__internal_1_$__cuda_sm3x_div_rn_noftz_f32_slowpath
        .type           $__internal_1_$__cuda_sm3x_div_rn_noftz_f32_slowpath,@function
        .size           $__internal_1_$__cuda_sm3x_div_rn_noftz_f32_slowpath,(.L_x_47 - $__internal_1_$__cuda_sm3x_div_rn_noftz_f32_slowpath)
$__internal_1_$__cuda_sm3x_div_rn_noftz_f32_slowpath:
[--C-:B------:R-:W-:Y:S01]  /*0540*/  SHF.R.U32.HI R3, RZ, 0x17, R0.reuse ;  /* 0x00000017ff037819 */ /* 0x100fe20000011600 */
[----:B------:R-:W-:Y:S04]  /*0550*/  BSSY.RECONVERGENT B0, `(.L_x_10) ;  /* 0x000005c000007945 */ /* 0x000fe80003800200 */
[----:B------:R-:W-:Y:S01]  /*0560*/  BSSY.RELIABLE B2, `(.L_x_11) ;  /* 0x000001a000027945 */ /* 0x000fe20003800100 */
[----:B------:R-:W-:Y:S01]  /*0570*/  IMAD.MOV.U32 R5, RZ, RZ, R0 ;  /* 0x000000ffff057224 */ /* 0x000fe200078e0000 */
[----:B------:R-:W-:-:S04]  /*0580*/  LOP3.LUT R3, R3, 0xff, RZ, 0xc0, !PT ;  /* 0x000000ff03037812 */ /* 0x000fc800078ec0ff */
[----:B------:R-:W-:-:S04]  /*0590*/  IADD3 R7, PT, PT, R3, -0x1, RZ ;  /* 0xffffffff03077810 */ /* 0x000fc80007ffe0ff */
[----:B------:R-:W-:-:S13]  /*05a0*/  ISETP.GT.U32.OR P0, PT, R7, 0xfd, !PT ;  /* 0x000000fd0700780c */ /* 0x000fda0007f04470 */
[----:B------:R-:W-:Y:S01]  /*05b0*/  @!P0 MOV R6, RZ ;  /* 0x000000ff00068202 */ /* 0x000fe20000000f00 */
[----:B------:R-:W-:Y:S06]  /*05c0*/  @!P0 BRA `(.L_x_12) ;  /* 0x00000000004c8947 */ /* 0x000fec0003800000 */
[----:B------:R-:W-:-:S13]  /*05d0*/  FSETP.GTU.FTZ.AND P0, PT, |R0|, +INF , PT ;  /* 0x7f8000000000780b */ /* 0x000fda0003f1c200 */
[----:B------:R-:W-:Y:S05]  /*05e0*/  @P0 BREAK.RELIABLE B2 ;  /* 0x0000000000020942 */ /* 0x000fea0003800100 */
[----:B------:R-:W-:Y:S05]  /*05f0*/  @P0 BRA `(.L_x_13) ;  /* 0x0000000400400947 */ /* 0x000fea0003800000 */
[----:B------:R-:W-:-:S05]  /*0600*/  IMAD.MOV.U32 R6, RZ, RZ, 0x447a0000 ;  /* 0x447a0000ff067424 */ /* 0x000fca00078e00ff */
[----:B------:R-:W-:-:S13]  /*0610*/  LOP3.LUT P0, RZ, R6, 0x7fffffff, R5, 0xc8, !PT ;  /* 0x7fffffff06ff7812 */ /* 0x000fda000780c805 */
[----:B------:R-:W-:Y:S05]  /*0620*/  @!P0 BREAK.RELIABLE B2 ;  /* 0x0000000000028942 */ /* 0x000fea0003800100 */
[----:B------:R-:W-:Y:S05]  /*0630*/  @!P0 BRA `(.L_x_14) ;  /* 0x0000000400288947 */ /* 0x000fea0003800000 */
[----:B------:R-:W-:-:S13]  /*0640*/  LOP3.LUT P0, RZ, R5, 0x7fffffff, RZ, 0xc0, !PT ;  /* 0x7fffffff05ff7812 */ /* 0x000fda000780c0ff */
[----:B------:R-:W-:Y:S05]  /*0650*/  @!P0 BREAK.RELIABLE B2 ;  /* 0x0000000000028942 */ /* 0x000fea0003800100 */
[----:B------:R-:W-:Y:S05]  /*0660*/  @!P0 BRA `(.L_x_15) ;  /* 0x0000000400148947 */ /* 0x000fea0003800000 */
[----:B------:R-:W-:Y:S02]  /*0670*/  FSETP.NEU.FTZ.AND P0, PT, |R0|, +INF , PT ;  /* 0x7f8000000000780b */ /* 0x000fe40003f1d200 */
[----:B------:R-:W-:-:S04]  /*0680*/  LOP3.LUT P1, RZ, R6, 0x7fffffff, RZ, 0xc0, !PT ;  /* 0x7fffffff06ff7812 */ /* 0x000fc8000782c0ff */
[----:B------:R-:W-:-:S13]  /*0690*/  PLOP3.LUT P0, PT, P0, P1, PT, 0x2f, 0xf2 ;  /* 0x0000000000f2781c */ /* 0x000fda0000702577 */
[----:B------:R-:W-:Y:S05]  /*06a0*/  @P0 BREAK.RELIABLE B2 ;  /* 0x0000000000020942 */ /* 0x000fea0003800100 */
[----:B------:R-:W-:Y:S05]  /*06b0*/  @P0 BRA `(.L_x_16) ;  /* 0x0000000000f40947 */ /* 0x000fea0003800000 */
[----:B------:R-:W-:-:S13]  /*06c0*/  ISETP.GE.AND P0, PT, R7, RZ, PT ;  /* 0x000000ff0700720c */ /* 0x000fda0003f06270 */
[----:B------:R-:W-:Y:S01]  /*06d0*/  @P0 MOV R6, RZ ;  /* 0x000000ff00060202 */ /* 0x000fe20000000f00 */
[----:B------:R-:W-:Y:S01]  /*06e0*/  @!P0 FFMA R5, R0, 1.84467440737095516160e+19, RZ ;  /* 0x5f80000000058823 */ /* 0x000fe200000000ff */
[----:B------:R-:W-:-:S07]  /*06f0*/  @!P0 IMAD.MOV.U32 R6, RZ, RZ, -0x40 ;  /* 0xffffffc0ff068424 */ /* 0x000fce00078e00ff */
.L_x_12:
[----:B------:R-:W-:Y:S05]  /*0700*/  BSYNC.RELIABLE B2 ;  /* 0x0000000000027941 */ /* 0x000fea0003800100 */
.L_x_11:
[----:B------:R-:W-:Y:S01]  /*0710*/  UMOV UR4, 0x447a0000 ;  /* 0x447a000000047882 */ /* 0x000fe20000000000 */
[----:B------:R-:W-:Y:S01]  /*0720*/  IADD3 R3, PT, PT, R3, -0x7f, RZ ;  /* 0xffffff8103037810 */ /* 0x000fe20007ffe0ff */
[----:B------:R-:W-:Y:S01]  /*0730*/  UIADD3 UR4, UPT, UPT, UR4, -0x4800000, URZ ;  /* 0xfb80000004047890 */ /* 0x000fe2000fffe0ff */
[----:B------:R-:W-:Y:S02]  /*0740*/  BSSY.RECONVERGENT B2, `(.L_x_17) ;  /* 0x0000033000027945 */ /* 0x000fe40003800200 */
[----:B------:R-:W-:Y:S01]  /*0750*/  IADD3 R6, PT, PT, R6, -0x9, R3 ;  /* 0xfffffff706067810 */ /* 0x000fe20007ffe003 */
[----:B------:R-:W-:Y:S02]  /*0760*/  IMAD R0, R3, -0x800000, R5 ;  /* 0xff80000003007824 */ /* 0x000fe400078e0205 */
[----:B------:R-:W-:-:S03]  /*0770*/  FADD.FTZ R9, -RZ, -UR4 ;  /* 0x80000004ff097e21 */ /* 0x000fc60008010100 */
[----:B------:R-:W0:Y:S02]  /*0780*/  MUFU.RCP R7, UR4 ;  /* 0x0000000400077d08 */ /* 0x000e240008001000 */
[----:B0-----:R-:W-:-:S04]  /*0790*/  FFMA R8, R7, R9, 1 ;  /* 0x3f80000007087423 */ /* 0x001fc80000000009 */
[----:B------:R-:W-:-:S04]  /*07a0*/  FFMA R7, R7, R8, R7 ;  /* 0x0000000807077223 */ /* 0x000fc80000000007 */
[----:B------:R-:W-:-:S04]  /*07b0*/  FFMA R8, R0, R7, RZ ;  /* 0x0000000700087223 */ /* 0x000fc800000000ff */
[----:B------:R-:W-:-:S04]  /*07c0*/  FFMA R5, R9, R8, R0 ;  /* 0x0000000809057223 */ /* 0x000fc80000000000 */
[----:B------:R-:W-:-:S04]  /*07d0*/  FFMA R8, R7, R5, R8 ;  /* 0x0000000507087223 */ /* 0x000fc80000000008 */
[----:B------:R-:W-:-:S04]  /*07e0*/  FFMA R9, R9, R8, R0 ;  /* 0x0000000809097223 */ /* 0x000fc80000000000 */
[----:B------:R-:W-:-:S05]  /*07f0*/  FFMA R5, R7, R9, R8 ;  /* 0x0000000907057223 */ /* 0x000fca0000000008 */
[----:B------:R-:W-:-:S04]  /*0800*/  SHF.R.U32.HI R0, RZ, 0x17, R5 ;  /* 0x00000017ff007819 */ /* 0x000fc80000011605 */
[----:B------:R-:W-:-:S05]  /*0810*/  LOP3.LUT R0, R0, 0xff, RZ, 0xc0, !PT ;  /* 0x000000ff00007812 */ /* 0x000fca00078ec0ff */
[----:B------:R-:W-:-:S05]  /*0820*/  IMAD.IADD R10, R0, 0x1, R6 ;  /* 0x00000001000a7824 */ /* 0x000fca00078e0206 */
[----:B------:R-:W-:-:S04]  /*0830*/  IADD3 R0, PT, PT, R10, -0x1, RZ ;  /* 0xffffffff0a007810 */ /* 0x000fc80007ffe0ff */
[----:B------:R-:W-:-:S13]  /*0840*/  ISETP.GE.U32.AND P0, PT, R0, 0xfe, PT ;  /* 0x000000fe0000780c */ /* 0x000fda0003f06070 */
[----:B------:R-:W-:Y:S05]  /*0850*/  @!P0 BRA `(.L_x_18) ;  /* 0x0000000000808947 */ /* 0x000fea0003800000 */
[----:B------:R-:W-:-:S13]  /*0860*/  ISETP.GT.AND P0, PT, R10, 0xfe, PT ;  /* 0x000000fe0a00780c */ /* 0x000fda0003f04270 */
[----:B------:R-:W-:Y:S05]  /*0870*/  @P0 BRA `(.L_x_19) ;  /* 0x00000000006c0947 */ /* 0x000fea0003800000 */
[----:B------:R-:W-:-:S13]  /*0880*/  ISETP.GE.AND P0, PT, R10, 0x1, PT ;  /* 0x000000010a00780c */ /* 0x000fda0003f06270 */
[----:B------:R-:W-:Y:S05]  /*0890*/  @P0 BRA `(.L_x_20) ;  /* 0x0000000000740947 */ /* 0x000fea0003800000 */
[----:B------:R-:W-:Y:S02]  /*08a0*/  ISETP.GE.AND P0, PT, R10, -0x18, PT ;  /* 0xffffffe80a00780c */ /* 0x000fe40003f06270 */
[----:B------:R-:W-:-:S11]  /*08b0*/  LOP3.LUT R5, R5, 0x80000000, RZ, 0xc0, !PT ;  /* 0x8000000005057812 */ /* 0x000fd600078ec0ff */
[----:B------:R-:W-:Y:S05]  /*08c0*/  @!P0 BRA `(.L_x_20) ;  /* 0x0000000000688947 */ /* 0x000fea0003800000 */
[CCC-:B------:R-:W-:Y:S01]  /*08d0*/  FFMA.RZ R0, R7.reuse, R9.reuse, R8.reuse ;  /* 0x0000000907007223 */ /* 0x1c0fe2000000c008 */
[C---:B------:R-:W-:Y:S01]  /*08e0*/  VIADD R6, R10.reuse, 0x20 ;  /* 0x000000200a067836 */ /* 0x040fe20000000000 */
[C---:B------:R-:W-:Y:S02]  /*08f0*/  ISETP.NE.AND P2, PT, R10.reuse, RZ, PT ;  /* 0x000000ff0a00720c */ /* 0x040fe40003f45270 */
[----:B------:R-:W-:Y:S02]  /*0900*/  ISETP.NE.AND P1, PT, R10, RZ, PT ;  /* 0x000000ff0a00720c */ /* 0x000fe40003f25270 */
[----:B------:R-:W-:Y:S01]  /*0910*/  LOP3.LUT R3, R0, 0x7fffff, RZ, 0xc0, !PT ;  /* 0x007fffff00037812 */ /* 0x000fe200078ec0ff */
[CCC-:B------:R-:W-:Y:S01]  /*0920*/  FFMA.RP R0, R7.reuse, R9.reuse, R8.reuse ;  /* 0x0000000907007223 */ /* 0x1c0fe20000008008 */
[----:B------:R-:W-:Y:S01]  /*0930*/  FFMA.RM R7, R7, R9, R8 ;  /* 0x0000000907077223 */ /* 0x000fe20000004008 */
[----:B------:R-:W-:Y:S02]  /*0940*/  IADD3 R8, PT, PT, -R10, RZ, RZ ;  /* 0x000000ff0a087210 */ /* 0x000fe40007ffe1ff */
[----:B------:R-:W-:-:S02]  /*0950*/  LOP3.LUT R3, R3, 0x800000, RZ, 0xfc, !PT ;  /* 0x0080000003037812 */ /* 0x000fc400078efcff */
[----:B------:R-:W-:Y:S02]  /*0960*/  FSETP.NEU.FTZ.AND P0, PT, R0, R7, PT ;  /* 0x000000070000720b */ /* 0x000fe40003f1d000 */
[----:B------:R-:W-:Y:S02]  /*0970*/  SHF.L.U32 R6, R3, R6, RZ ;  /* 0x0000000603067219 */ /* 0x000fe400000006ff */
[----:B------:R-:W-:Y:S02]  /*0980*/  SEL R0, R8, RZ, P2 ;  /* 0x000000ff08007207 */ /* 0x000fe40001000000 */
[----:B------:R-:W-:Y:S02]  /*0990*/  ISETP.NE.AND P1, PT, R6, RZ, P1 ;  /* 0x000000ff0600720c */ /* 0x000fe40000f25270 */
[----:B------:R-:W-:Y:S02]  /*09a0*/  SHF.R.U32.HI R0, RZ, R0, R3 ;  /* 0x00000000ff007219 */ /* 0x000fe40000011603 */
[----:B------:R-:W-:-:S02]  /*09b0*/  PLOP3.LUT P0, PT, P0, P1, PT, 0xf8, 0x8f ;  /* 0x00000000008f781c */ /* 0x000fc40000703f70 */
[----:B------:R-:W-:Y:S02]  /*09c0*/  SHF.R.U32.HI R6, RZ, 0x1, R0 ;  /* 0x00000001ff067819 */ /* 0x000fe40000011600 */
[----:B------:R-:W-:-:S04]  /*09d0*/  SEL R3, RZ, 0x1, !P0 ;  /* 0x00000001ff037807 */ /* 0x000fc80004000000 */
[----:B------:R-:W-:-:S04]  /*09e0*/  LOP3.LUT R3, R3, 0x1, R6, 0xf8, !PT ;  /* 0x0000000103037812 */ /* 0x000fc800078ef806 */
[----:B------:R-:W-:-:S05]  /*09f0*/  LOP3.LUT R3, R3, R0, RZ, 0xc0, !PT ;  /* 0x0000000003037212 */ /* 0x000fca00078ec0ff */
[----:B------:R-:W-:-:S05]  /*0a00*/  IMAD.IADD R6, R6, 0x1, R3 ;  /* 0x0000000106067824 */ /* 0x000fca00078e0203 */
[----:B------:R-:W-:Y:S01]  /*0a10*/  LOP3.LUT R5, R6, R5, RZ, 0xfc, !PT ;  /* 0x0000000506057212 */ /* 0x000fe200078efcff */
[----:B------:R-:W-:Y:S06]  /*0a20*/  BRA `(.L_x_20) ;  /* 0x0000000000107947 */ /* 0x000fec0003800000 */
.L_x_19:
[----:B------:R-:W-:-:S04]  /*0a30*/  LOP3.LUT R5, R5, 0x80000000, RZ, 0xc0, !PT ;  /* 0x8000000005057812 */ /* 0x000fc800078ec0ff */
[----:B------:R-:W-:Y:S01]  /*0a40*/  LOP3.LUT R5, R5, 0x7f800000, RZ, 0xfc, !PT ;  /* 0x7f80000005057812 */ /* 0x000fe200078efcff */
[----:B------:R-:W-:Y:S06]  /*0a50*/  BRA `(.L_x_20) ;  /* 0x0000000000047947 */ /* 0x000fec0003800000 */
.L_x_18:
[----:B------:R-:W-:-:S07]  /*0a60*/  LEA R5, R6, R5, 0x17 ;  /* 0x0000000506057211 */ /* 0x000fce00078eb8ff */
.L_x_20:
[----:B------:R-:W-:Y:S05]  /*0a70*/  BSYNC.RECONVERGENT B2 ;  /* 0x0000000000027941 */ /* 0x000fea0003800200 */
.L_x_17:
[----:B------:R-:W-:Y:S05]  /*0a80*/  BRA `(.L_x_21) ;  /* 0x0000000000207947 */ /* 0x000fea0003800000 */
.L_x_16:
[----:B------:R-:W-:-:S04]  /*0a90*/  LOP3.LUT R5, R6, 0x80000000, R5, 0x48, !PT ;  /* 0x8000000006057812 */ /* 0x000fc800078e4805 */
[----:B------:R-:W-:Y:S01]  /*0aa0*/  LOP3.LUT R5, R5, 0x7f800000, RZ, 0xfc, !PT ;  /* 0x7f80000005057812 */ /* 0x000fe200078efcff */
[----:B------:R-:W-:Y:S06]  /*0ab0*/  BRA `(.L_x_21) ;  /* 0x0000000000147947 */ /* 0x000fec0003800000 */
.L_x_15:
[----:B------:R-:W-:Y:S01]  /*0ac0*/  LOP3.LUT R5, R6, 0x80000000, R5, 0x48, !PT ;  /* 0x8000000006057812 */ /* 0x000fe200078e4805 */
[----:B------:R-:W-:Y:S06]  /*0ad0*/  BRA `(.L_x_21) ;  /* 0x00000000000c7947 */ /* 0x000fec0003800000 */
.L_x_14:
[----:B------:R-:W0:Y:S01]  /*0ae0*/  MUFU.RSQ R5, -QNAN ;  /* 0xffc0000000057908 */ /* 0x000e220000001400 */
[----:B------:R-:W-:Y:S05]  /*0af0*/  BRA `(.L_x_21) ;  /* 0x0000000000047947 */ /* 0x000fea0003800000 */
.L_x_13:
[----:B------:R-:W-:-:S07]  /*0b00*/  FADD.FTZ R5, R0, 1000 ;  /* 0x447a000000057421 */ /* 0x000fce0000010000 */
.L_x_21:
[----:B------:R-:W-:Y:S05]  /*0b10*/  BSYNC.RECONVERGENT B0 ;  /* 0x0000000000007941 */ /* 0x000fea0003800200 */
.L_x_10:
[----:B0-----:R-:W-:Y:S02]  /*0b20*/  IMAD.MOV.U32 R3, RZ, RZ, R5 ;  /* 0x000000ffff037224 */ /* 0x001fe400078e0005 */
[----:B------:R-:W-:-:S04]  /*0b30*/  HFMA2 R5, -RZ, RZ, 0, 0 ;  /* 0x00000000ff057431 */ /* 0x000fc800000001ff */
[----:B------:R-:W-:Y:S05]  /*0b40*/  RET.REL.NODEC R4 `(_Z8pi_kern_Pf) ;  /* 0xfffffff4042c7950 */ /* 0x000fea0003c3ffff */
.L_x_22:
[----:B------:R-:W-:-:S00]  /*0b50*/  BRA `(.L_x_22) ;  /* 0xfffffffc00fc7947 */ /* 0x000fc0000383ffff */
[----:B------:R-:W-:-:S00]  /*0b60*/  NOP ;  /* 0x0000000000007918 */ /* 0x000fc00000000000 */
        /* <DEDUP_REMOVED lines=9> */
.L_x_47:


//--------------------- .text._Z7pi_kernPf        --------------------------
	.section	.text._Z7pi_kernPf,"ax",@progbits
	.align	128
        .global         _Z7pi_kernPf
        .type           _Z7pi_kernPf,@function
        .size           _Z7pi_kernPf,(.L_x_49 - _Z7pi_kernPf)
        .other          _Z7pi_kernPf,@"STO_CUDA_ENTRY STV_DEFAULT"
_Z7pi_kernPf:
.text._Z7pi_kernPf:
        /* <DEDUP_REMOVED lines=16> */
[----:B------:R-:W-:Y:S05]  /*0100*/  CALL.REL.NOINC `($__internal_3_$__cuda_sm3x_div_rn_noftz_f32_slowpath) ;  /* 0x0000000400087944 */ /* 0x000fea0003c00000 */
.L_x_24:
[----:B------:R-:W-:Y:S05]  /*0110*/  BSYNC.RECONVERGENT B1 ;  /* 0x0000000000017941 */ /* 0x000fea0003800200 */
.L_x_23:
        /* <DEDUP_REMOVED lines=9> */
[----:B------:R-:W-:Y:S05]  /*01b0*/  CALL.REL.NOINC `($__internal_2_$__cuda_sm20_sqrt_rn_f32_slowpath) ;  /* 0x0000000000807944 */ /* 0x000fea0003c00000 */
[----:B------:R-:W-:Y:S05]  /*01c0*/  BSYNC.RECONVERGENT B1 ;  /* 0x0000000000017941 */ /* 0x000fea0003800200 */
.L_x_27:
[----:B------:R-:W-:Y:S01]  /*01d0*/  IMAD.MOV.U32 R6, RZ, RZ, R0 ;  /* 0x000000ffff067224 */ /* 0x000fe200078e0000 */
[----:B------:R-:W-:Y:S06]  /*01e0*/  BRA `(.L_x_28) ;  /* 0x0000000000107947 */ /* 0x000fec0003800000 */
.L_x_26:
[----:B------:R-:W-:Y:S01]  /*01f0*/  FMUL.FTZ R6, R5, R0 ;  /* 0x0000000005067220 */ /* 0x000fe20000410000 */
[----:B------:R-:W-:-:S03]  /*0200*/  FMUL.FTZ R0, R0, 0.5 ;  /* 0x3f00000000007820 */ /* 0x000fc60000410000 */
[----:B------:R-:W-:-:S04]  /*0210*/  FFMA R5, -R6, R6, R5 ;  /* 0x0000000606057223 */ /* 0x000fc80000000105 */
[----:B------:R-:W-:-:S07]  /*0220*/  FFMA R6, R5, R0, R6 ;  /* 0x0000000005067223 */ /* 0x000fce0000000006 */
.L_x_28:
[----:B------:R-:W-:Y:S05]  /*0230*/  BSYNC.RECONVERGENT B0 ;  /* 0x0000000000007941 */ /* 0x000fea0003800200 */
.L_x_25:
        /* <DEDUP_REMOVED lines=8> */
[----:B------:R-:W-:-:S07]  /*02c0*/  MOV R10, 0x2e0 ;  /* 0x000002e0000a7802 */ /* 0x000fce0000000f00 */
[----:B------:R-:W-:Y:S05]  /*02d0*/  CALL.REL.NOINC `($__internal_2_$__cuda_sm20_sqrt_rn_f32_slowpath) ;  /* 0x0000000000387944 */ /* 0x000fea0003c00000 */
[----:B------:R-:W-:Y:S01]  /*02e0*/  IMAD.MOV.U32 R3, RZ, RZ, R0 ;  /* 0x000000ffff037224 */ /* 0x000fe200078e0000 */
[----:B------:R-:W-:Y:S06]  /*02f0*/  BRA `(.L_x_31) ;  /* 0x0000000000107947 */ /* 0x000fec0003800000 */
.L_x_30:
[----:B------:R-:W-:Y:S01]  /*0300*/  FMUL.FTZ R3, R0, R5 ;  /* 0x0000000500037220 */ /* 0x000fe20000410000 */
[----:B------:R-:W-:-:S03]  /*0310*/  FMUL.FTZ R4, R5, 0.5 ;  /* 0x3f00000005047820 */ /* 0x000fc60000410000 */
[----:B------:R-:W-:-:S04]  /*0320*/  FFMA R0, -R3, R3, R0 ;  /* 0x0000000303007223 */ /* 0x000fc80000000100 */
[----:B------:R-:W-:-:S07]  /*0330*/  FFMA R3, R0, R4, R3 ;  /* 0x0000000400037223 */ /* 0x000fce0000000003 */
.L_x_31:
[----:B------:R-:W-:Y:S05]  /*0340*/  BSYNC.RECONVERGENT B0 ;  /* 0x0000000000007941 */ /* 0x000fea0003800200 */
.L_x_29:
[----:B------:R-:W0:Y:S01]  /*0350*/  LDC.64 R4, c[0x0][0x380] ;  /* 0x0000e000ff047b82 */ /* 0x000e220000000a00 */
[----:B------:R-:W-:-:S04]  /*0360*/  FADD R0, R3, R6 ;  /* 0x0000000603007221 */ /* 0x000fc80000000000 */
[----:B------:R-:W-:Y:S01]  /*0370*/  FMUL R0, R0, 0.0010000000474974513054 ;  /* 0x3a83126f00007820 */ /* 0x000fe20000400000 */
[----:B0-----:R-:W-:-:S04]  /*0380*/  IMAD.WIDE R2, R2, 0x4, R4 ;  /* 0x0000000402027825 */ /* 0x001fc800078e0204 */
[----:B------:R-:W-:-:S05]  /*0390*/  FFMA R5, R0, 0.5, RZ ;  /* 0x3f00000000057823 */ /* 0x000fca00000000ff */
[----:B------:R-:W-:Y:S01]  /*03a0*/  STG.E desc[UR4][R2.64], R5 ;  /* 0x0000000502007986 */ /* 0x000fe2000c101904 */
[----:B------:R-:W-:Y:S05]  /*03b0*/  EXIT ;  /* 0x000000000000794d */ /* 0x000fea0003800000 */
        .weak           $__internal_2_$__cuda_sm20_sqrt_rn_f32_slowpath
        .type           $__internal_2_$__cuda_sm20_sqrt_rn_f32_slowpath,@function
        .size           $__internal_2_$__cuda_sm20_sqrt_rn_f32_slowpath,($__internal_3_$__cuda_sm3x_div_rn_noftz_f32_slowpath - $__internal_2_$__cuda_sm20_sqrt_rn_f32_slowpath)
$__internal_2_$__cuda_sm20_sqrt_rn_f32_slowpath:
        /* <DEDUP_REMOVED lines=19> */
.L_x_32:
[----:B------:R-:W-:Y:S01]  /*04f0*/  IMAD.MOV.U32 R0, RZ, RZ, R4 ;  /* 0x000000ffff007224 */ /* 0x000fe200078e0004 */
[----:B------:R-:W-:Y:S01]  /*0500*/  MOV R4, R10 ;  /* 0x0000000a00047202 */ /* 0x000fe20000000f00 */
[----:B------:R-:W-:-:S04]  /*0510*/  IMAD.MOV.U32 R5, RZ, RZ, 0x0 ;  /* 0x00000000ff057424 */ /* 0x000fc800078e00ff */
[----:B------:R-:W-:Y:S05]  /*0520*/  RET.REL.NODEC R4 `(_Z7pi_kernPf) ;  /* 0xfffffff804b47950 */ /* 0x000fea0003c3ffff */
        .weak           $__internal_3_$__cuda_sm3x_div_rn_noftz_f32_slowpath
        .type           $__internal_3_$__cuda_sm3x_div_rn_noftz_f32_slowpath,@function
        .size           $__internal_3_$__cuda_sm3x_div_rn_noftz_f32_slowpath,(.L_x_49 - $__internal_3_$__cuda_sm3x_div_rn_noftz_f32_slowpath)
$__internal_3_$__cuda_sm3x_div_rn_noftz_f32_slowpath:
        /* <DEDUP_REMOVED lines=28> */
.L_x_35:
[----:B------:R-:W-:Y:S05]  /*06f0*/  BSYNC.RELIABLE B2 ;  /* 0x0000000000027941 */ /* 0x000fea0003800100 */
.L_x_34:
        /* <DEDUP_REMOVED lines=50> */
.L_x_42:
[----:B------:R-:W-:-:S04]  /*0a20*/  LOP3.LUT R5, R5, 0x80000000, RZ, 0xc0, !PT ;  /* 0x8000000005057812 */ /* 0x000fc800078ec0ff */
[----:B------:R-:W-:Y:S01]  /*0a30*/  LOP3.LUT R5, R5, 0x7f800000, RZ, 0xfc, !PT ;  /* 0x7f80000005057812 */ /* 0x000fe200078efcff */
[----:B------:R-:W-:Y:S06]  /*0a40*/  BRA `(.L_x_43) ;  /* 0x0000000000047947 */ /* 0x000fec0003800000 */
.L_x_41:
[----:B------:R-:W-:-:S07]  /*0a50*/  LEA R5, R6, R5, 0x17 ;  /* 0x0000000506057211 */ /* 0x000fce00078eb8ff */
.L_x_43:
[----:B------:R-:W-:Y:S05]  /*0a60*/  BSYNC.RECONVERGENT B2 ;  /* 0x0000000000027941 */ /* 0x000fea0003800200 */
.L_x_40:
[----:B------:R-:W-:Y:S05]  /*0a70*/  BRA `(.L_x_44) ;  /* 0x0000000000207947 */ /* 0x000fea0003800000 */
.L_x_39:
[----:B------:R-:W-:-:S04]  /*0a80*/  LOP3.LUT R5, R6, 0x80000000, R5, 0x48, !PT ;  /* 0x8000000006057812 */ /* 0x000fc800078e4805 */
[----:B------:R-:W-:Y:S01]  /*0a90*/  LOP3.LUT R5, R5, 0x7f800000, RZ, 0xfc, !PT ;  /* 0x7f80000005057812 */ /* 0x000fe200078efcff */
[----:B------:R-:W-:Y:S06]  /*0aa0*/  BRA `(.L_x_44) ;  /* 0x0000000000147947 */ /* 0x000fec0003800000 */
.L_x_38:
[----:B------:R-:W-:Y:S01]  /*0ab0*/  LOP3.LUT R5, R6, 0x80000000, R5, 0x48, !PT ;  /* 0x8000000006057812 */ /* 0x000fe200078e4805 */
[----:B------:R-:W-:Y:S06]  /*0ac0*/  BRA `(.L_x_44) ;  /* 0x00000000000c7947 */ /* 0x000fec0003800000 */
.L_x_37:
[----:B------:R-:W0:Y:S01]  /*0ad0*/  MUFU.RSQ R5, -QNAN ;  /* 0xffc0000000057908 */ /* 0x000e220000001400 */
[----:B------:R-:W-:Y:S05]  /*0ae0*/  BRA `(.L_x_44) ;  /* 0x0000000000047947 */ /* 0x000fea0003800000 */
.L_x_36:
[----:B------:R-:W-:-:S07]  /*0af0*/  FADD.FTZ R5, R0, 1000 ;  /* 0x447a000000057421 */ /* 0x000fce0000010000 */
.L_x_44:
[----:B------:R-:W-:Y:S05]  /*0b00*/  BSYNC.RECONVERGENT B0 ;  /* 0x0000000000007941 */ /* 0x000fea0003800200 */
.L_x_33:
[----:B0-----:R-:W-:Y:S02]  /*0b10*/  IMAD.MOV.U32 R3, RZ, RZ, R5 ;  /* 0x000000ffff037224 */ /* 0x001fe400078e0005 */
[----:B------:R-:W-:-:S04]  /*0b20*/  HFMA2 R5, -RZ, RZ, 0, 0 ;  /* 0x00000000ff057431 */ /* 0x000fc800000001ff */
[----:B------:R-:W-:Y:S05]  /*0b30*/  RET.REL.NODEC R4 `(_Z7pi_kernPf) ;  /* 0xfffffff404307950 */ /* 0x000fea0003c3ffff */
.L_x_45:
        /* <DEDUP_REMOVED lines=12> */
.L_x_49:


//--------------------- .nv.shared.reserved.0     --------------------------
	.section	.nv.shared.reserved.0,"aw",@nobits
	.weak		__nv_reservedSMEM_offset_0_alias
	.size		__nv_reservedSMEM_offset_0_alias, 0, 64
	.other		__nv_reservedSMEM_offset_0_alias,@"STO_CUDA_RESERVED_SHARED STV_DEFAULT"
__nv_reservedSMEM_offset_0_alias:
	.zero		0
	.zero		64


//--------------------- .nv.constant0._Z8pi_kern_Pf --------------------------
	.section	.nv.constant0._Z8pi_kern_Pf,"a",@progbits
	.sectionflags	@""
	.align	4
.nv.constant0._Z8pi_kern_Pf:
	.zero		904


//--------------------- .nv.constant0._Z7pi_kernPf --------------------------
	.section	.nv.constant0._Z7pi_kernPf,"a",@progbits
	.sectionflags	@""
	.align	4
.nv.constant0._Z7pi_kernPf:
	.zero		904


//--------------------- SYMBOLS --------------------------

	.type		.nv.reservedSmem.offset0,@object
	.size		.nv.reservedSmem.offset0,0x4
